//
// Generated by NVIDIA NVVM Compiler
//
// Compiler Build ID: CL-36424714
// Cuda compilation tools, release 13.0, V13.0.88
// Based on NVVM 20.0.0
//

.version 9.0
.target sm_100
.address_size 64

	// .globl	cudaProcess_k
.extern .shared .align 16 .b8 sdata[];

.visible .entry cudaProcess_k(
	.param .u64 .ptr .align 1 cudaProcess_k_param_0,
	.param .u64 .ptr .align 1 cudaProcess_k_param_1,
	.param .u32 cudaProcess_k_param_2,
	.param .u32 cudaProcess_k_param_3,
	.param .u32 cudaProcess_k_param_4,
	.param .u32 cudaProcess_k_param_5,
	.param .f32 cudaProcess_k_param_6,
	.param .f32 cudaProcess_k_param_7
)
{
	.reg .pred 	%p<16>;
	.reg .b32 	%r<200>;
	.reg .b32 	%f<162>;
	.reg .b64 	%rd<25>;

	ld.param.u64 	%rd3, [cudaProcess_k_param_0];
	ld.param.u64 	%rd2, [cudaProcess_k_param_1];
	ld.param.u32 	%r36, [cudaProcess_k_param_2];
	ld.param.u32 	%r39, [cudaProcess_k_param_3];
	ld.param.u32 	%r37, [cudaProcess_k_param_4];
	ld.param.u32 	%r38, [cudaProcess_k_param_5];
	cvta.to.global.u64 	%rd1, %rd3;
	mov.u32 	%r1, %tid.x;
	mov.u32 	%r2, %tid.y;
	mov.u32 	%r3, %ntid.x;
	mov.u32 	%r4, %ntid.y;
	mov.u32 	%r40, %ctaid.x;
	mad.lo.s32 	%r5, %r40, %r3, %r1;
	mov.u32 	%r41, %ctaid.y;
	mad.lo.s32 	%r6, %r41, %r4, %r2;
	add.s32 	%r7, %r36, -1;
	min.s32 	%r42, %r7, %r5;
	max.s32 	%r8, %r42, 0;
	add.s32 	%r9, %r39, -1;
	min.s32 	%r43, %r9, %r6;
	max.s32 	%r44, %r43, 0;
	mul.lo.s32 	%r10, %r44, %r36;
	add.s32 	%r45, %r10, %r8;
	mul.wide.s32 	%rd4, %r45, 4;
	add.s64 	%rd5, %rd1, %rd4;
	ld.global.u32 	%r46, [%rd5];
	add.s32 	%r11, %r38, %r2;
	mul.lo.s32 	%r12, %r11, %r37;
	add.s32 	%r13, %r38, %r1;
	add.s32 	%r47, %r12, %r13;
	shl.b32 	%r48, %r47, 2;
	mov.u32 	%r49, sdata;
	add.s32 	%r14, %r49, %r48;
	st.shared.u32 	[%r14], %r46;
	setp.ge.u32 	%p1, %r1, %r38;
	@%p1 bra 	$L__BB0_2;
	sub.s32 	%r50, %r5, %r38;
	min.s32 	%r51, %r7, %r50;
	max.s32 	%r52, %r51, 0;
	add.s32 	%r53, %r52, %r10;
	mul.wide.s32 	%rd6, %r53, 4;
	add.s64 	%rd7, %rd1, %rd6;
	ld.global.u32 	%r54, [%rd7];
	add.s32 	%r55, %r12, %r1;
	shl.b32 	%r56, %r55, 2;
	add.s32 	%r58, %r49, %r56;
	st.shared.u32 	[%r58], %r54;
	add.s32 	%r59, %r5, %r3;
	min.s32 	%r60, %r7, %r59;
	max.s32 	%r61, %r60, 0;
	add.s32 	%r62, %r10, %r61;
	mul.wide.s32 	%rd8, %r62, 4;
	add.s64 	%rd9, %rd1, %rd8;
	ld.global.u32 	%r63, [%rd9];
	shl.b32 	%r64, %r3, 2;
	add.s32 	%r65, %r14, %r64;
	st.shared.u32 	[%r65], %r63;
$L__BB0_2:
	setp.ge.u32 	%p2, %r2, %r38;
	@%p2 bra 	$L__BB0_5;
	setp.ge.u32 	%p3, %r1, %r38;
	sub.s32 	%r66, %r6, %r38;
	min.s32 	%r67, %r9, %r66;
	max.s32 	%r68, %r67, 0;
	mul.lo.s32 	%r15, %r68, %r36;
	add.s32 	%r69, %r15, %r8;
	mul.wide.s32 	%rd10, %r69, 4;
	add.s64 	%rd11, %rd1, %rd10;
	ld.global.u32 	%r70, [%rd11];
	mul.lo.s32 	%r16, %r37, %r2;
	add.s32 	%r71, %r13, %r16;
	shl.b32 	%r72, %r71, 2;
	add.s32 	%r17, %r49, %r72;
	st.shared.u32 	[%r17], %r70;
	add.s32 	%r74, %r6, %r4;
	min.s32 	%r75, %r9, %r74;
	max.s32 	%r76, %r75, 0;
	mul.lo.s32 	%r18, %r76, %r36;
	add.s32 	%r77, %r18, %r8;
	mul.wide.s32 	%rd12, %r77, 4;
	add.s64 	%rd13, %rd1, %rd12;
	ld.global.u32 	%r78, [%rd13];
	add.s32 	%r79, %r11, %r4;
	mul.lo.s32 	%r19, %r79, %r37;
	add.s32 	%r80, %r19, %r13;
	shl.b32 	%r81, %r80, 2;
	add.s32 	%r20, %r49, %r81;
	st.shared.u32 	[%r20], %r78;
	@%p3 bra 	$L__BB0_5;
	sub.s32 	%r82, %r5, %r38;
	min.s32 	%r83, %r7, %r82;
	max.s32 	%r84, %r83, 0;
	add.s32 	%r85, %r15, %r84;
	mul.wide.s32 	%rd14, %r85, 4;
	add.s64 	%rd15, %rd1, %rd14;
	ld.global.u32 	%r86, [%rd15];
	add.s32 	%r87, %r16, %r1;
	shl.b32 	%r88, %r87, 2;
	add.s32 	%r90, %r49, %r88;
	st.shared.u32 	[%r90], %r86;
	add.s32 	%r91, %r84, %r18;
	mul.wide.s32 	%rd16, %r91, 4;
	add.s64 	%rd17, %rd1, %rd16;
	ld.global.u32 	%r92, [%rd17];
	add.s32 	%r93, %r19, %r1;
	shl.b32 	%r94, %r93, 2;
	add.s32 	%r95, %r49, %r94;
	st.shared.u32 	[%r95], %r92;
	add.s32 	%r96, %r5, %r4;
	min.s32 	%r97, %r7, %r96;
	max.s32 	%r98, %r97, 0;
	add.s32 	%r99, %r15, %r98;
	mul.wide.s32 	%rd18, %r99, 4;
	add.s64 	%rd19, %rd1, %rd18;
	ld.global.u32 	%r100, [%rd19];
	shl.b32 	%r101, %r3, 2;
	add.s32 	%r102, %r17, %r101;
	st.shared.u32 	[%r102], %r100;
	add.s32 	%r103, %r5, %r3;
	min.s32 	%r104, %r7, %r103;
	max.s32 	%r105, %r104, 0;
	add.s32 	%r106, %r18, %r105;
	mul.wide.s32 	%rd20, %r106, 4;
	add.s64 	%rd21, %rd1, %rd20;
	ld.global.u32 	%r107, [%rd21];
	add.s32 	%r108, %r20, %r101;
	st.shared.u32 	[%r108], %r107;
$L__BB0_5:
	bar.sync 	0;
	neg.s32 	%r21, %r38;
	setp.lt.s32 	%p4, %r38, 0;
	mov.f32 	%f122, 0f00000000;
	mov.f32 	%f123, %f122;
	mov.f32 	%f124, %f122;
	mov.f32 	%f125, %f122;
	@%p4 bra 	$L__BB0_27;
	mul.lo.s32 	%r109, %r38, %r38;
	cvt.rn.f32.u32 	%f1, %r109;
	shl.b32 	%r110, %r38, 1;
	and.b32  	%r22, %r110, -4;
	and.b32  	%r23, %r38, 1;
	mov.f32 	%f125, 0f00000000;
	mov.u32 	%r196, %r21;
	mov.f32 	%f124, %f125;
	mov.f32 	%f123, %f125;
	mov.f32 	%f122, %f125;
$L__BB0_7:
	setp.lt.u32 	%p5, %r38, 2;
	add.s32 	%r111, %r196, %r11;
	mad.lo.s32 	%r25, %r111, %r37, %r13;
	mul.lo.s32 	%r26, %r196, %r196;
	mov.u32 	%r198, %r21;
	@%p5 bra 	$L__BB0_18;
	mov.u32 	%r198, %r21;
$L__BB0_9:
	.pragma "nounroll";
	add.s32 	%r112, %r25, %r198;
	mad.lo.s32 	%r113, %r198, %r198, %r26;
	cvt.rn.f32.u32 	%f80, %r113;
	setp.gtu.f32 	%p6, %f80, %f1;
	shl.b32 	%r114, %r112, 2;
	add.s32 	%r28, %r49, %r114;
	@%p6 bra 	$L__BB0_11;
	ld.shared.u32 	%r116, [%r28];
	and.b32  	%r117, %r116, 255;
	cvt.rn.f32.u32 	%f81, %r117;
	shr.u32 	%r118, %r116, 8;
	and.b32  	%r119, %r118, 255;
	cvt.rn.f32.u32 	%f82, %r119;
	shr.u32 	%r120, %r116, 16;
	and.b32  	%r121, %r120, 255;
	cvt.rn.f32.u32 	%f83, %r121;
	add.f32 	%f122, %f122, %f81;
	add.f32 	%f123, %f123, %f82;
	add.f32 	%f124, %f124, %f83;
	add.f32 	%f125, %f125, 0f3F800000;
$L__BB0_11:
	mad.lo.s32 	%r122, %r198, %r198, %r198;
	add.s32 	%r123, %r198, %r122;
	add.s32 	%r124, %r123, %r26;
	add.s32 	%r125, %r124, 1;
	cvt.rn.f32.u32 	%f84, %r125;
	setp.gtu.f32 	%p7, %f84, %f1;
	@%p7 bra 	$L__BB0_13;
	ld.shared.u32 	%r126, [%r28+4];
	and.b32  	%r127, %r126, 255;
	cvt.rn.f32.u32 	%f85, %r127;
	shr.u32 	%r128, %r126, 8;
	and.b32  	%r129, %r128, 255;
	cvt.rn.f32.u32 	%f86, %r129;
	shr.u32 	%r130, %r126, 16;
	and.b32  	%r131, %r130, 255;
	cvt.rn.f32.u32 	%f87, %r131;
	add.f32 	%f122, %f122, %f85;
	add.f32 	%f123, %f123, %f86;
	add.f32 	%f124, %f124, %f87;
	add.f32 	%f125, %f125, 0f3F800000;
$L__BB0_13:
	add.s32 	%r132, %r198, 2;
	mad.lo.s32 	%r133, %r132, %r132, %r26;
	cvt.rn.f32.u32 	%f88, %r133;
	setp.gtu.f32 	%p8, %f88, %f1;
	@%p8 bra 	$L__BB0_15;
	ld.shared.u32 	%r134, [%r28+8];
	and.b32  	%r135, %r134, 255;
	cvt.rn.f32.u32 	%f89, %r135;
	shr.u32 	%r136, %r134, 8;
	and.b32  	%r137, %r136, 255;
	cvt.rn.f32.u32 	%f90, %r137;
	shr.u32 	%r138, %r134, 16;
	and.b32  	%r139, %r138, 255;
	cvt.rn.f32.u32 	%f91, %r139;
	add.f32 	%f122, %f122, %f89;
	add.f32 	%f123, %f123, %f90;
	add.f32 	%f124, %f124, %f91;
	add.f32 	%f125, %f125, 0f3F800000;
$L__BB0_15:
	add.s32 	%r140, %r198, 3;
	mad.lo.s32 	%r141, %r140, %r140, %r26;
	cvt.rn.f32.u32 	%f92, %r141;
	setp.gtu.f32 	%p9, %f92, %f1;
	@%p9 bra 	$L__BB0_17;
	ld.shared.u32 	%r142, [%r28+12];
	and.b32  	%r143, %r142, 255;
	cvt.rn.f32.u32 	%f93, %r143;
	shr.u32 	%r144, %r142, 8;
	and.b32  	%r145, %r144, 255;
	cvt.rn.f32.u32 	%f94, %r145;
	shr.u32 	%r146, %r142, 16;
	and.b32  	%r147, %r146, 255;
	cvt.rn.f32.u32 	%f95, %r147;
	add.f32 	%f122, %f122, %f93;
	add.f32 	%f123, %f123, %f94;
	add.f32 	%f124, %f124, %f95;
	add.f32 	%f125, %f125, 0f3F800000;
$L__BB0_17:
	add.s32 	%r198, %r198, 4;
	add.s32 	%r148, %r198, %r38;
	setp.ne.s32 	%p10, %r148, %r22;
	@%p10 bra 	$L__BB0_9;
$L__BB0_18:
	setp.eq.s32 	%p11, %r23, 0;
	@%p11 bra 	$L__BB0_24;
	add.s32 	%r149, %r25, %r198;
	mad.lo.s32 	%r150, %r198, %r198, %r26;
	cvt.rn.f32.u32 	%f96, %r150;
	setp.gtu.f32 	%p12, %f96, %f1;
	shl.b32 	%r151, %r149, 2;
	add.s32 	%r31, %r49, %r151;
	@%p12 bra 	$L__BB0_21;
	ld.shared.u32 	%r153, [%r31];
	and.b32  	%r154, %r153, 255;
	cvt.rn.f32.u32 	%f97, %r154;
	shr.u32 	%r155, %r153, 8;
	and.b32  	%r156, %r155, 255;
	cvt.rn.f32.u32 	%f98, %r156;
	shr.u32 	%r157, %r153, 16;
	and.b32  	%r158, %r157, 255;
	cvt.rn.f32.u32 	%f99, %r158;
	add.f32 	%f122, %f122, %f97;
	add.f32 	%f123, %f123, %f98;
	add.f32 	%f124, %f124, %f99;
	add.f32 	%f125, %f125, 0f3F800000;
$L__BB0_21:
	mad.lo.s32 	%r159, %r198, %r198, %r198;
	add.s32 	%r160, %r198, %r159;
	add.s32 	%r161, %r160, %r26;
	add.s32 	%r162, %r161, 1;
	cvt.rn.f32.u32 	%f100, %r162;
	setp.gtu.f32 	%p13, %f100, %f1;
	@%p13 bra 	$L__BB0_23;
	ld.shared.u32 	%r163, [%r31+4];
	and.b32  	%r164, %r163, 255;
	cvt.rn.f32.u32 	%f101, %r164;
	shr.u32 	%r165, %r163, 8;
	and.b32  	%r166, %r165, 255;
	cvt.rn.f32.u32 	%f102, %r166;
	shr.u32 	%r167, %r163, 16;
	and.b32  	%r168, %r167, 255;
	cvt.rn.f32.u32 	%f103, %r168;
	add.f32 	%f122, %f122, %f101;
	add.f32 	%f123, %f123, %f102;
	add.f32 	%f124, %f124, %f103;
	add.f32 	%f125, %f125, 0f3F800000;
$L__BB0_23:
	add.s32 	%r198, %r198, 2;
$L__BB0_24:
	add.s32 	%r34, %r25, %r198;
	mad.lo.s32 	%r169, %r198, %r198, %r26;
	cvt.rn.f32.u32 	%f104, %r169;
	setp.gtu.f32 	%p14, %f104, %f1;
	@%p14 bra 	$L__BB0_26;
	shl.b32 	%r170, %r34, 2;
	add.s32 	%r172, %r49, %r170;
	ld.shared.u32 	%r173, [%r172];
	and.b32  	%r174, %r173, 255;
	cvt.rn.f32.u32 	%f105, %r174;
	shr.u32 	%r175, %r173, 8;
	and.b32  	%r176, %r175, 255;
	cvt.rn.f32.u32 	%f106, %r176;
	shr.u32 	%r177, %r173, 16;
	and.b32  	%r178, %r177, 255;
	cvt.rn.f32.u32 	%f107, %r178;
	add.f32 	%f122, %f122, %f105;
	add.f32 	%f123, %f123, %f106;
	add.f32 	%f124, %f124, %f107;
	add.f32 	%f125, %f125, 0f3F800000;
$L__BB0_26:
	add.s32 	%r35, %r196, 1;
	setp.ne.s32 	%p15, %r196, %r38;
	mov.u32 	%r196, %r35;
	@%p15 bra 	$L__BB0_7;
$L__BB0_27:
	cvta.to.global.u64 	%rd22, %rd2;
	div.rn.f32 	%f108, %f122, %f125;
	div.rn.f32 	%f109, %f123, %f125;
	div.rn.f32 	%f110, %f124, %f125;
	cvt.rzi.s32.f32 	%r179, %f108;
	min.s32 	%r180, %r179, 255;
	max.s32 	%r181, %r180, 0;
	cvt.rn.f32.u32 	%f111, %r181;
	cvt.rzi.s32.f32 	%r182, %f109;
	min.s32 	%r183, %r182, 255;
	max.s32 	%r184, %r183, 0;
	cvt.rn.f32.u32 	%f112, %r184;
	cvt.rzi.s32.f32 	%r185, %f110;
	min.s32 	%r186, %r185, 255;
	max.s32 	%r187, %r186, 0;
	cvt.rn.f32.u32 	%f113, %r187;
	cvt.rzi.s32.f32 	%r188, %f113;
	shl.b32 	%r189, %r188, 16;
	cvt.rzi.s32.f32 	%r190, %f112;
	shl.b32 	%r191, %r190, 8;
	cvt.rzi.s32.f32 	%r192, %f111;
	or.b32  	%r193, %r191, %r192;
	or.b32  	%r194, %r193, %r189;
	mad.lo.s32 	%r195, %r36, %r6, %r5;
	mul.wide.s32 	%rd23, %r195, 4;
	add.s64 	%rd24, %rd22, %rd23;
	st.global.u32 	[%rd24], %r194;
	ret;

}


// ===== COMPILED SASS (sm_100) =====

	.target	sm_100

	.elftype	@"ET_EXEC"


//--------------------- .note.nv.tkinfo           --------------------------
	.section	.note.nv.tkinfo,"",@"SHT_NOTE"
	.sectionflags	@"SHF_NOTE_NV_TKINFO"
	.tkinfo
        /*0018*/ 	.word	0x00000002
        /*0030*/ 	.string	""
        /*0030*/ 	.string	"ptxas"
        /*0030*/ 	.string	"Cuda compilation tools, release 13.0, V13.0.88"
        /*0030*/ 	.string	"Build cuda_13.0.r13.0/compiler.36424714_0"
        /*0030*/ 	.string	"-arch sm_100 -m 64 "



//--------------------- .note.nv.cuinfo           --------------------------
	.section	.note.nv.cuinfo,"",@"SHT_NOTE"
	.sectionflags	@"SHF_NOTE_NV_CUINFO"
        /*0018*/ 	.short	0x0002
        /*001a*/ 	.short	0x0064
        /*001c*/ 	.short	0x0082
	.zero		2


//--------------------- .nv.info                  --------------------------
	.section	.nv.info,"",@"SHT_CUDA_INFO"
	.align	4


	//----- nvinfo : EIATTR_REGCOUNT
	.align		4
        /*0000*/ 	.byte	0x04, 0x2f
        /*0002*/ 	.short	(.L_1 - .L_0)
	.align		4
.L_0:
        /*0004*/ 	.word	index@(cudaProcess_k)
        /*0008*/ 	.word	0x0000001e


	//----- nvinfo : EIATTR_FRAME_SIZE
	.align		4
.L_1:
        /*000c*/ 	.byte	0x04, 0x11
        /*000e*/ 	.short	(.L_3 - .L_2)
	.align		4
.L_2:
        /*0010*/ 	.word	index@($__internal_0_$__cuda_sm3x_div_rn_noftz_f32_slowpath)
        /*0014*/ 	.word	0x00000000


	//----- nvinfo : EIATTR_FRAME_SIZE
	.align		4
.L_3:
        /*0018*/ 	.byte	0x04, 0x11
        /*001a*/ 	.short	(.L_5 - .L_4)
	.align		4
.L_4:
        /*001c*/ 	.word	index@(cudaProcess_k)
        /*0020*/ 	.word	0x00000000


	//----- nvinfo : EIATTR_MIN_STACK_SIZE
	.align		4
.L_5:
        /*0024*/ 	.byte	0x04, 0x12
        /*0026*/ 	.short	(.L_7 - .L_6)
	.align		4
.L_6:
        /*0028*/ 	.word	index@(cudaProcess_k)
        /*002c*/ 	.word	0x00000000
.L_7:


//--------------------- .nv.compat                --------------------------
	.section	.nv.compat,"",@"SHT_CUDA_COMPAT_INFO"
	.align	4
        /*0000*/ 	.byte	0x02, 0x09, 0x00, 0x00, 0x02, 0x02, 0x01, 0x00, 0x02, 0x05, 0x05, 0x00, 0x03, 0x07, 0x01, 0x01
        /*0010*/ 	.byte	0x02, 0x03, 0x00, 0x00, 0x02, 0x06, 0x01, 0x00, 0x04, 0x0b, 0x08, 0x00, 0x01, 0x00, 0x00, 0x00
        /*0020*/ 	.byte	0x00, 0x00, 0x00, 0x00


//--------------------- .nv.info.cudaProcess_k    --------------------------
	.section	.nv.info.cudaProcess_k,"",@"SHT_CUDA_INFO"
	.sectionflags	@""
	.align	4


	//----- nvinfo : EIATTR_CUDA_API_VERSION
	.align		4
        /*0000*/ 	.byte	0x04, 0x37
        /*0002*/ 	.short	(.L_9 - .L_8)
.L_8:
        /*0004*/ 	.word	0x00000082


	//----- nvinfo : EIATTR_KPARAM_INFO
	.align		4
.L_9:
        /*0008*/ 	.byte	0x04, 0x17
        /*000a*/ 	.short	(.L_11 - .L_10)
.L_10:
        /*000c*/ 	.word	0x00000000
        /*0010*/ 	.short	0x0007
        /*0012*/ 	.short	0x0024
        /*0014*/ 	.byte	0x00, 0xf0, 0x11, 0x00


	//----- nvinfo : EIATTR_KPARAM_INFO
	.align		4
.L_11:
        /*0018*/ 	.byte	0x04, 0x17
        /*001a*/ 	.short	(.L_13 - .L_12)
.L_12:
        /*001c*/ 	.word	0x00000000
        /*0020*/ 	.short	0x0006
        /*0022*/ 	.short	0x0020
        /*0024*/ 	.byte	0x00, 0xf0, 0x11, 0x00


	//----- nvinfo : EIATTR_KPARAM_INFO
	.align		4
.L_13:
        /*0028*/ 	.byte	0x04, 0x17
        /*002a*/ 	.short	(.L_15 - .L_14)
.L_14:
        /*002c*/ 	.word	0x00000000
        /*0030*/ 	.short	0x0005
        /*0032*/ 	.short	0x001c
        /*0034*/ 	.byte	0x00, 0xf0, 0x11, 0x00


	//----- nvinfo : EIATTR_KPARAM_INFO
	.align		4
.L_15:
        /*0038*/ 	.byte	0x04, 0x17
        /*003a*/ 	.short	(.L_17 - .L_16)
.L_16:
        /*003c*/ 	.word	0x00000000
        /*0040*/ 	.short	0x0004
        /*0042*/ 	.short	0x0018
        /*0044*/ 	.byte	0x00, 0xf0, 0x11, 0x00


	//----- nvinfo : EIATTR_KPARAM_INFO
	.align		4
.L_17:
        /*0048*/ 	.byte	0x04, 0x17
        /*004a*/ 	.short	(.L_19 - .L_18)
.L_18:
        /*004c*/ 	.word	0x00000000
        /*0050*/ 	.short	0x0003
        /*0052*/ 	.short	0x0014
        /*0054*/ 	.byte	0x00, 0xf0, 0x11, 0x00


	//----- nvinfo : EIATTR_KPARAM_INFO
	.align		4
.L_19:
        /*0058*/ 	.byte	0x04, 0x17
        /*005a*/ 	.short	(.L_21 - .L_20)
.L_20:
        /*005c*/ 	.word	0x00000000
        /*0060*/ 	.short	0x0002
        /*0062*/ 	.short	0x0010
        /*0064*/ 	.byte	0x00, 0xf0, 0x11, 0x00


	//----- nvinfo : EIATTR_KPARAM_INFO
	.align		4
.L_21:
        /*0068*/ 	.byte	0x04, 0x17
        /*006a*/ 	.short	(.L_23 - .L_22)
.L_22:
        /*006c*/ 	.word	0x00000000
        /*0070*/ 	.short	0x0001
        /*0072*/ 	.short	0x0008
        /*0074*/ 	.byte	0x00, 0xf5, 0x21, 0x00


	//----- nvinfo : EIATTR_KPARAM_INFO
	.align		4
.L_23:
        /*0078*/ 	.byte	0x04, 0x17
        /*007a*/ 	.short	(.L_25 - .L_24)
.L_24:
        /*007c*/ 	.word	0x00000000
        /*0080*/ 	.short	0x0000
        /*0082*/ 	.short	0x0000
        /*0084*/ 	.byte	0x00, 0xf5, 0x21, 0x00


	//----- nvinfo : EIATTR_SPARSE_MMA_MASK
	.align		4
.L_25:
        /*0088*/ 	.byte	0x03, 0x50
        /*008a*/ 	.short	0x0000


	//----- nvinfo : EIATTR_MAXREG_COUNT
	.align		4
        /*008c*/ 	.byte	0x03, 0x1b
        /*008e*/ 	.short	0x00ff


	//----- nvinfo : EIATTR_NUM_BARRIERS
	.align		4
        /*0090*/ 	.byte	0x02, 0x4c
        /*0092*/ 	.byte	0x01
	.zero		1


	//----- nvinfo : EIATTR_MERCURY_ISA_VERSION
	.align		4
        /*0094*/ 	.byte	0x03, 0x5f
        /*0096*/ 	.short	0x0101


	//----- nvinfo : EIATTR_VRC_CTA_INIT_COUNT
	.align		4
        /*0098*/ 	.byte	0x02, 0x4a
	.zero		1
	.zero		1


	//----- nvinfo : EIATTR_EXIT_INSTR_OFFSETS
	.align		4
        /*009c*/ 	.byte	0x04, 0x1c
        /*009e*/ 	.short	(.L_27 - .L_26)


	//   ....[0]....
.L_26:
        /*00a0*/ 	.word	0x00001380


	//----- nvinfo : EIATTR_CRS_STACK_SIZE
	.align		4
.L_27:
        /*00a4*/ 	.byte	0x04, 0x1e
        /*00a6*/ 	.short	(.L_29 - .L_28)
.L_28:
        /*00a8*/ 	.word	0x00000000


	//----- nvinfo : EIATTR_CBANK_PARAM_SIZE
	.align		4
.L_29:
        /*00ac*/ 	.byte	0x03, 0x19
        /*00ae*/ 	.short	0x0028


	//----- nvinfo : EIATTR_PARAM_CBANK
	.align		4
        /*00b0*/ 	.byte	0x04, 0x0a
        /*00b2*/ 	.short	(.L_31 - .L_30)
	.align		4
.L_30:
        /*00b4*/ 	.word	index@(.nv.constant0.cudaProcess_k)
        /*00b8*/ 	.short	0x0380
        /*00ba*/ 	.short	0x0028


	//----- nvinfo : EIATTR_SW_WAR
	.align		4
.L_31:
        /*00bc*/ 	.byte	0x04, 0x36
        /*00be*/ 	.short	(.L_33 - .L_32)
.L_32:
        /*00c0*/ 	.word	0x00000008
.L_33:


//--------------------- .nv.callgraph             --------------------------
	.section	.nv.callgraph,"",@"SHT_CUDA_CALLGRAPH"
	.align	4
	.sectionentsize	8
	.align		4
        /*0000*/ 	.word	0x00000000
	.align		4
        /*0004*/ 	.word	0xffffffff
	.align		4
        /*0008*/ 	.word	0x00000000
	.align		4
        /*000c*/ 	.word	0xfffffffe
	.align		4
        /*0010*/ 	.word	0x00000000
	.align		4
        /*0014*/ 	.word	0xfffffffd
	.align		4
        /*0018*/ 	.word	0x00000000
	.align		4
        /*001c*/ 	.word	0xfffffffc


//--------------------- .text.cudaProcess_k       --------------------------
	.section	.text.cudaProcess_k,"ax",@progbits
	.align	128
        .global         cudaProcess_k
        .type           cudaProcess_k,@function
        .size           cudaProcess_k,(.L_x_32 - cudaProcess_k)
        .other          cudaProcess_k,@"STO_CUDA_ENTRY STV_DEFAULT"
cudaProcess_k:
.text.cudaProcess_k:
[----:B------:R-:W-:Y:S01]  /*0000*/  LDC R1, c[0x0][0x37c] ;  /* 0x0000df00ff017b82 */ /* 0x000fe20000000800 */
[----:B------:R-:W0:Y:S07]  /*0010*/  S2R R9, SR_TID.X ;  /* 0x0000000000097919 */ /* 0x000e2e0000002100 */
[----:B------:R-:W0:Y:S01]  /*0020*/  LDC.64 R2, c[0x0][0x398] ;  /* 0x0000e600ff027b82 */ /* 0x000e220000000a00 */
[----:B------:R-:W1:Y:S01]  /*0030*/  LDCU.64 UR6, c[0x0][0x358] ;  /* 0x00006b00ff0677ac */ /* 0x000e620008000a00 */
[----:B------:R-:W2:Y:S01]  /*0040*/  S2R R0, SR_TID.Y ;  /* 0x0000000000007919 */ /* 0x000ea20000002200 */
[----:B------:R-:W2:Y:S05]  /*0050*/  S2R R7, SR_CTAID.Y ;  /* 0x0000000000077919 */ /* 0x000eaa0000002600 */
[----:B------:R-:W3:Y:S08]  /*0060*/  S2UR UR4, SR_CTAID.X ;  /* 0x00000000000479c3 */ /* 0x000ef00000002500 */
[----:B------:R-:W3:Y:S01]  /*0070*/  LDC R11, c[0x0][0x360] ;  /* 0x0000d800ff0b7b82 */ /* 0x000ee20000000800 */
[----:B------:R-:W2:Y:S07]  /*0080*/  LDCU UR8, c[0x0][0x364] ;  /* 0x00006c80ff0877ac */ /* 0x000eae0008000800 */
[----:B------:R-:W4:Y:S01]  /*0090*/  LDC.64 R12, c[0x0][0x390] ;  /* 0x0000e400ff0c7b82 */ /* 0x000f220000000a00 */
[----:B0-----:R-:W-:-:S07]  /*00a0*/  ISETP.GE.U32.AND P0, PT, R9, R3, PT ;  /* 0x000000030900720c */ /* 0x001fce0003f06070 */
[----:B------:R-:W0:Y:S01]  /*00b0*/  LDC.64 R4, c[0x0][0x380] ;  /* 0x0000e000ff047b82 */ /* 0x000e220000000a00 */
[----:B--2---:R-:W-:Y:S02]  /*00c0*/  IMAD R7, R7, UR8, R0 ;  /* 0x0000000807077c24 */ /* 0x004fe4000f8e0200 */
[----:B---3--:R-:W-:Y:S02]  /*00d0*/  IMAD R6, R11, UR4, R9 ;  /* 0x000000040b067c24 */ /* 0x008fe4000f8e0209 */
[----:B----4-:R-:W-:Y:S02]  /*00e0*/  VIADD R17, R12, 0xffffffff ;  /* 0xffffffff0c117836 */ /* 0x010fe40000000000 */
[----:B------:R-:W-:-:S03]  /*00f0*/  VIADD R8, R13, 0xffffffff ;  /* 0xffffffff0d087836 */ /* 0x000fc60000000000 */
[----:B------:R-:W-:Y:S02]  /*0100*/  VIMNMX.RELU R23, PT, PT, R17, R6, PT ;  /* 0x0000000611177248 */ /* 0x000fe40003fe1100 */
[----:B------:R-:W-:Y:S02]  /*0110*/  VIMNMX.RELU R13, PT, PT, R8, R7, PT ;  /* 0x00000007080d7248 */ /* 0x000fe40003fe1100 */
[C-C-:B------:R-:W-:Y:S02]  /*0120*/  @!P0 VIADDMNMX.RELU R10, R6.reuse, -R3, R17.reuse, PT ;  /* 0x80000003060a8246 */ /* 0x140fe40003801111 */
[----:B------:R-:W-:Y:S01]  /*0130*/  @!P0 VIADDMNMX.RELU R14, R6, R11, R17, PT ;  /* 0x0000000b060e8246 */ /* 0x000fe20003801111 */
[CC--:B------:R-:W-:Y:S02]  /*0140*/  IMAD R25, R13.reuse, R12.reuse, R23 ;  /* 0x0000000c0d197224 */ /* 0x0c0fe400078e0217 */
[CC--:B------:R-:W-:Y:S02]  /*0150*/  @!P0 IMAD R21, R13.reuse, R12.reuse, R10 ;  /* 0x0000000c0d158224 */ /* 0x0c0fe400078e020a */
[----:B------:R-:W-:-:S02]  /*0160*/  @!P0 IMAD R19, R13, R12, R14 ;  /* 0x0000000c0d138224 */ /* 0x000fc400078e020e */
[----:B0-----:R-:W-:-:S04]  /*0170*/  IMAD.WIDE R24, R25, 0x4, R4 ;  /* 0x0000000419187825 */ /* 0x001fc800078e0204 */
[--C-:B------:R-:W-:Y:S02]  /*0180*/  @!P0 IMAD.WIDE R20, R21, 0x4, R4.reuse ;  /* 0x0000000415148825 */ /* 0x100fe400078e0204 */
[----:B-1----:R-:W2:Y:S02]  /*0190*/  LDG.E R24, desc[UR6][R24.64] ;  /* 0x0000000618187981 */ /* 0x002ea4000c1e1900 */
[----:B------:R-:W-:Y:S02]  /*01a0*/  @!P0 IMAD.WIDE R18, R19, 0x4, R4 ;  /* 0x0000000413128825 */ /* 0x000fe400078e0204 */
[----:B------:R0:W3:Y:S04]  /*01b0*/  @!P0 LDG.E R20, desc[UR6][R20.64] ;  /* 0x0000000614148981 */ /* 0x0000e8000c1e1900 */
[----:B------:R1:W4:Y:S01]  /*01c0*/  @!P0 LDG.E R18, desc[UR6][R18.64] ;  /* 0x0000000612128981 */ /* 0x000322000c1e1900 */
[----:B------:R-:W5:Y:S01]  /*01d0*/  S2UR UR5, SR_CgaCtaId ;  /* 0x00000000000579c3 */ /* 0x000f620000008800 */
[--C-:B------:R-:W-:Y:S01]  /*01e0*/  IMAD.IADD R13, R0, 0x1, R3.reuse ;  /* 0x00000001000d7824 */ /* 0x100fe200078e0203 */
[----:B------:R-:W-:Y:S01]  /*01f0*/  UMOV UR4, 0x400 ;  /* 0x0000040000047882 */ /* 0x000fe20000000000 */
[----:B------:R-:W-:-:S04]  /*0200*/  IMAD.IADD R15, R9, 0x1, R3 ;  /* 0x00000001090f7824 */ /* 0x000fc800078e0203 */
[CC--:B------:R-:W-:Y:S02]  /*0210*/  IMAD R10, R13.reuse, R2.reuse, R15 ;  /* 0x000000020d0a7224 */ /* 0x0c0fe400078e020f */
[----:B------:R-:W-:Y:S01]  /*0220*/  @!P0 IMAD R14, R13, R2, R9 ;  /* 0x000000020d0e8224 */ /* 0x000fe200078e0209 */
[----:B-----5:R-:W-:-:S06]  /*0230*/  ULEA UR4, UR5, UR4, 0x18 ;  /* 0x0000000405047291 */ /* 0x020fcc000f8ec0ff */
[----:B------:R-:W-:Y:S02]  /*0240*/  LEA R10, R10, UR4, 0x2 ;  /* 0x000000040a0a7c11 */ /* 0x000fe4000f8e10ff */
[----:B0-----:R-:W-:-:S03]  /*0250*/  @!P0 LEA R21, R14, UR4, 0x2 ;  /* 0x000000040e158c11 */ /* 0x001fc6000f8e10ff */
[----:B-1----:R-:W-:Y:S01]  /*0260*/  @!P0 IMAD R19, R11, 0x4, R10 ;  /* 0x000000040b138824 */ /* 0x002fe200078e020a */
[----:B------:R-:W-:Y:S01]  /*0270*/  ISETP.GE.U32.AND P1, PT, R0, R3, PT ;  /* 0x000000030000720c */ /* 0x000fe20003f26070 */
[----:B------:R-:W-:Y:S01]  /*0280*/  BSSY.RECONVERGENT B0, `(.L_x_0) ;  /* 0x000002e000007945 */ /* 0x000fe20003800200 */
[----:B--2---:R0:W-:Y:S04]  /*0290*/  STS [R10], R24 ;  /* 0x000000180a007388 */ /* 0x0041e80000000800 */
[----:B---3--:R0:W-:Y:S04]  /*02a0*/  @!P0 STS [R21], R20 ;  /* 0x0000001415008388 */ /* 0x0081e80000000800 */
[----:B----4-:R0:W-:Y:S03]  /*02b0*/  @!P0 STS [R19], R18 ;  /* 0x0000001213008388 */ /* 0x0101e60000000800 */
[----:B------:R-:W-:Y:S05]  /*02c0*/  @P1 BRA `(.L_x_1) ;  /* 0x0000000000a41947 */ /* 0x000fea0003800000 */
[C-C-:B------:R-:W-:Y:S02]  /*02d0*/  VIADDMNMX.RELU R25, R7.reuse, -R3, R8.reuse, PT ;  /* 0x8000000307197246 */ /* 0x140fe40003801108 */
[----:B------:R-:W-:-:S03]  /*02e0*/  VIADDMNMX.RELU R27, R7, UR8, R8, PT ;  /* 0x00000008071b7c46 */ /* 0x000fc6000b801108 */
[-CC-:B0-----:R-:W-:Y:S02]  /*02f0*/  IMAD R19, R25, R12.reuse, R23.reuse ;  /* 0x0000000c19137224 */ /* 0x181fe400078e0217 */
[----:B------:R-:W-:Y:S02]  /*0300*/  IMAD R21, R27, R12, R23 ;  /* 0x0000000c1b157224 */ /* 0x000fe400078e0217 */
[----:B------:R-:W-:-:S04]  /*0310*/  IMAD.WIDE R18, R19, 0x4, R4 ;  /* 0x0000000413127825 */ /* 0x000fc800078e0204 */
[----:B------:R-:W-:Y:S02]  /*0320*/  IMAD.WIDE R20, R21, 0x4, R4 ;  /* 0x0000000415147825 */ /* 0x000fe400078e0204 */
[----:B------:R-:W2:Y:S04]  /*0330*/  LDG.E R19, desc[UR6][R18.64] ;  /* 0x0000000612137981 */ /* 0x000ea8000c1e1900 */
[----:B------:R-:W3:Y:S01]  /*0340*/  LDG.E R21, desc[UR6][R20.64] ;  /* 0x0000000614157981 */ /* 0x000ee2000c1e1900 */
[----:B------:R-:W-:Y:S02]  /*0350*/  VIADD R8, R13, UR8 ;  /* 0x000000080d087c36 */ /* 0x000fe40008000000 */
[-CC-:B------:R-:W-:Y:S02]  /*0360*/  IMAD R10, R0, R2.reuse, R15.reuse ;  /* 0x00000002000a7224 */ /* 0x180fe400078e020f */
[----:B------:R-:W-:-:S03]  /*0370*/  IMAD R14, R8, R2, R15 ;  /* 0x00000002080e7224 */ /* 0x000fc600078e020f */
[----:B------:R-:W-:Y:S02]  /*0380*/  LEA R10, R10, UR4, 0x2 ;  /* 0x000000040a0a7c11 */ /* 0x000fe4000f8e10ff */
[----:B------:R-:W-:-:S03]  /*0390*/  LEA R14, R14, UR4, 0x2 ;  /* 0x000000040e0e7c11 */ /* 0x000fc6000f8e10ff */
[----:B--2---:R1:W-:Y:S04]  /*03a0*/  STS [R10], R19 ;  /* 0x000000130a007388 */ /* 0x0043e80000000800 */
[----:B---3--:R1:W-:Y:S01]  /*03b0*/  STS [R14], R21 ;  /* 0x000000150e007388 */ /* 0x0083e20000000800 */
[----:B------:R-:W-:Y:S05]  /*03c0*/  @P0 BRA `(.L_x_1) ;  /* 0x0000000000640947 */ /* 0x000fea0003800000 */
[C-C-:B-1----:R-:W-:Y:S02]  /*03d0*/  VIADDMNMX.RELU R19, R6.reuse, -R3, R17.reuse, PT ;  /* 0x8000000306137246 */ /* 0x142fe40003801111 */
[C-C-:B------:R-:W-:Y:S02]  /*03e0*/  VIADDMNMX.RELU R16, R6.reuse, UR8, R17.reuse, PT ;  /* 0x0000000806107c46 */ /* 0x140fe4000b801111 */
[----:B------:R-:W-:Y:S01]  /*03f0*/  VIADDMNMX.RELU R18, R6, R11, R17, PT ;  /* 0x0000000b06127246 */ /* 0x000fe20003801111 */
[-CC-:B------:R-:W-:Y:S02]  /*0400*/  IMAD R17, R25, R12.reuse, R19.reuse ;  /* 0x0000000c19117224 */ /* 0x180fe400078e0213 */
[-C--:B------:R-:W-:Y:S02]  /*0410*/  IMAD R19, R27, R12.reuse, R19 ;  /* 0x0000000c1b137224 */ /* 0x080fe400078e0213 */
[-C--:B------:R-:W-:Y:S02]  /*0420*/  IMAD R21, R25, R12.reuse, R16 ;  /* 0x0000000c19157224 */ /* 0x080fe400078e0210 */
[----:B------:R-:W-:-:S02]  /*0430*/  IMAD R27, R27, R12, R18 ;  /* 0x0000000c1b1b7224 */ /* 0x000fc400078e0212 */
[----:B------:R-:W-:-:S04]  /*0440*/  IMAD.WIDE R16, R17, 0x4, R4 ;  /* 0x0000000411107825 */ /* 0x000fc800078e0204 */
[--C-:B------:R-:W-:Y:S02]  /*0450*/  IMAD.WIDE R18, R19, 0x4, R4.reuse ;  /* 0x0000000413127825 */ /* 0x100fe400078e0204 */
[----:B------:R-:W2:Y:S02]  /*0460*/  LDG.E R16, desc[UR6][R16.64] ;  /* 0x0000000610107981 */ /* 0x000ea4000c1e1900 */
[--C-:B------:R-:W-:Y:S02]  /*0470*/  IMAD.WIDE R20, R21, 0x4, R4.reuse ;  /* 0x0000000415147825 */ /* 0x100fe400078e0204 */
[----:B------:R-:W3:Y:S02]  /*0480*/  LDG.E R18, desc[UR6][R18.64] ;  /* 0x0000000612127981 */ /* 0x000ee4000c1e1900 */
[----:B------:R-:W-:Y:S02]  /*0490*/  IMAD.WIDE R4, R27, 0x4, R4 ;  /* 0x000000041b047825 */ /* 0x000fe400078e0204 */
[----:B------:R-:W4:Y:S04]  /*04a0*/  LDG.E R20, desc[UR6][R20.64] ;  /* 0x0000000614147981 */ /* 0x000f28000c1e1900 */
[----:B------:R-:W5:Y:S01]  /*04b0*/  LDG.E R4, desc[UR6][R4.64] ;  /* 0x0000000604047981 */ /* 0x000f62000c1e1900 */
[----:B------:R-:W-:-:S02]  /*04c0*/  IMAD R0, R0, R2, R9 ;  /* 0x0000000200007224 */ /* 0x000fc400078e0209 */
[----:B------:R-:W-:-:S03]  /*04d0*/  IMAD R2, R8, R2, R9 ;  /* 0x0000000208027224 */ /* 0x000fc600078e0209 */
[----:B------:R-:W-:Y:S01]  /*04e0*/  LEA R9, R0, UR4, 0x2 ;  /* 0x0000000400097c11 */ /* 0x000fe2000f8e10ff */
[C---:B------:R-:W-:Y:S01]  /*04f0*/  IMAD R25, R11.reuse, 0x4, R10 ;  /* 0x000000040b197824 */ /* 0x040fe200078e020a */
[----:B------:R-:W-:Y:S02]  /*0500*/  LEA R23, R2, UR4, 0x2 ;  /* 0x0000000402177c11 */ /* 0x000fe4000f8e10ff */
[----:B------:R-:W-:Y:S01]  /*0510*/  LEA R11, R11, R14, 0x2 ;  /* 0x0000000e0b0b7211 */ /* 0x000fe200078e10ff */
[----:B--2---:R2:W-:Y:S04]  /*0520*/  STS [R9], R16 ;  /* 0x0000001009007388 */ /* 0x0045e80000000800 */
[----:B---3--:R2:W-:Y:S04]  /*0530*/  STS [R23], R18 ;  /* 0x0000001217007388 */ /* 0x0085e80000000800 */
[----:B----4-:R2:W-:Y:S04]  /*0540*/  STS [R25], R20 ;  /* 0x0000001419007388 */ /* 0x0105e80000000800 */
[----:B-----5:R2:W-:Y:S02]  /*0550*/  STS [R11], R4 ;  /* 0x000000040b007388 */ /* 0x0205e40000000800 */
.L_x_1:
[----:B------:R-:W-:Y:S05]  /*0560*/  BSYNC.RECONVERGENT B0 ;  /* 0x0000000000007941 */ /* 0x000fea0003800200 */
.L_x_0:
[----:B------:R-:W-:Y:S01]  /*0570*/  BAR.SYNC.DEFER_BLOCKING 0x0 ;  /* 0x0000000000007b1d */ /* 0x000fe20000010000 */
[----:B------:R-:W-:Y:S01]  /*0580*/  ISETP.GE.AND P0, PT, R3, RZ, PT ;  /* 0x000000ff0300720c */ /* 0x000fe20003f06270 */
[----:B--2---:R-:W-:Y:S02]  /*0590*/  IMAD.MOV.U32 R11, RZ, RZ, RZ ;  /* 0x000000ffff0b7224 */ /* 0x004fe400078e00ff */
[----:B------:R-:W-:Y:S02]  /*05a0*/  IMAD.MOV.U32 R5, RZ, RZ, RZ ;  /* 0x000000ffff057224 */ /* 0x000fe400078e00ff */
[----:B------:R-:W-:Y:S02]  /*05b0*/  IMAD.MOV.U32 R9, RZ, RZ, RZ ;  /* 0x000000ffff097224 */ /* 0x000fe400078e00ff */
[----:B------:R-:W-:-:S06]  /*05c0*/  IMAD.MOV.U32 R2, RZ, RZ, RZ ;  /* 0x000000ffff027224 */ /* 0x000fcc00078e00ff */
[----:B------:R-:W-:Y:S05]  /*05d0*/  @!P0 BRA `(.L_x_2) ;  /* 0x0000000800688947 */ /* 0x000fea0003800000 */
[C---:B------:R-:W-:Y:S02]  /*05e0*/  IMAD R4, R3.reuse, R3, RZ ;  /* 0x0000000303047224 */ /* 0x040fe400078e02ff */
[----:B------:R-:W-:Y:S02]  /*05f0*/  HFMA2 R2, -RZ, RZ, 0, 0 ;  /* 0x00000000ff027431 */ /* 0x000fe400000001ff */
[----:B------:R-:W-:Y:S02]  /*0600*/  IMAD.SHL.U32 R8, R3, 0x2, RZ ;  /* 0x0000000203087824 */ /* 0x000fe400078e00ff */
[----:B------:R-:W-:Y:S01]  /*0610*/  IMAD.MOV R0, RZ, RZ, -R3 ;  /* 0x000000ffff007224 */ /* 0x000fe200078e0a03 */
[----:B------:R-:W-:Y:S01]  /*0620*/  I2FP.F32.U32 R3, R4 ;  /* 0x0000000400037245 */ /* 0x000fe20000201000 */
[----:B------:R-:W-:Y:S01]  /*0630*/  IMAD.MOV.U32 R9, RZ, RZ, RZ ;  /* 0x000000ffff097224 */ /* 0x000fe200078e00ff */
[----:B------:R-:W-:Y:S01]  /*0640*/  LOP3.LUT R4, R8, 0xfffffffc, RZ, 0xc0, !PT ;  /* 0xfffffffc08047812 */ /* 0x000fe200078ec0ff */
[----:B------:R-:W-:-:S02]  /*0650*/  IMAD.MOV.U32 R5, RZ, RZ, RZ ;  /* 0x000000ffff057224 */ /* 0x000fc400078e00ff */
[----:B------:R-:W-:Y:S02]  /*0660*/  IMAD.MOV.U32 R11, RZ, RZ, RZ ;  /* 0x000000ffff0b7224 */ /* 0x000fe400078e00ff */
[----:B------:R-:W-:-:S07]  /*0670*/  IMAD.MOV.U32 R8, RZ, RZ, R0 ;  /* 0x000000ffff087224 */ /* 0x000fce00078e0000 */
.L_x_13:
[----:B------:R-:W2:Y:S01]  /*0680*/  LDCU.64 UR8, c[0x0][0x398] ;  /* 0x00007300ff0877ac */ /* 0x000ea20008000a00 */
[----:B------:R-:W-:Y:S02]  /*0690*/  IMAD.IADD R12, R13, 0x1, R8 ;  /* 0x000000010d0c7824 */ /* 0x000fe400078e0208 */
[C---:B01----:R-:W-:Y:S02]  /*06a0*/  IMAD R10, R8.reuse, R8, RZ ;  /* 0x00000008080a7224 */ /* 0x043fe400078e02ff */
[----:B------:R-:W-:Y:S01]  /*06b0*/  IMAD.MOV.U32 R17, RZ, RZ, R0 ;  /* 0x000000ffff117224 */ /* 0x000fe200078e0000 */
[----:B--2---:R-:W-:Y:S02]  /*06c0*/  UISETP.GE.U32.AND UP0, UPT, UR9, 0x2, UPT ;  /* 0x000000020900788c */ /* 0x004fe4000bf06070 */
[----:B------:R-:W-:Y:S01]  /*06d0*/  ISETP.NE.AND P0, PT, R8, UR9, PT ;  /* 0x0000000908007c0c */ /* 0x000fe2000bf05270 */
[----:B------:R-:W-:Y:S01]  /*06e0*/  IMAD R12, R12, UR8, R15 ;  /* 0x000000080c0c7c24 */ /* 0x000fe2000f8e020f */
[----:B------:R-:W-:-:S05]  /*06f0*/  IADD3 R8, PT, PT, R8, 0x1, RZ ;  /* 0x0000000108087810 */ /* 0x000fca0007ffe0ff */
[----:B------:R-:W-:Y:S06]  /*0700*/  BRA.U !UP0, `(.L_x_3) ;  /* 0x0000000508347547 */ /* 0x000fec000b800000 */
[----:B------:R-:W-:Y:S01]  /*0710*/  IMAD.MOV.U32 R17, RZ, RZ, R0 ;  /* 0x000000ffff117224 */ /* 0x000fe200078e0000 */
[----:B------:R-:W0:Y:S06]  /*0720*/  LDCU UR5, c[0x0][0x39c] ;  /* 0x00007380ff0577ac */ /* 0x000e2c0008000800 */
.L_x_8:
[CC--:B------:R-:W-:Y:S02]  /*0730*/  IMAD R14, R17.reuse, R17.reuse, R10 ;  /* 0x00000011110e7224 */ /* 0x0c0fe400078e020a */
[CC--:B------:R-:W-:Y:S02]  /*0740*/  IMAD R16, R17.reuse, R17.reuse, R17 ;  /* 0x0000001111107224 */ /* 0x0c0fe400078e0211 */
[C---:B------:R-:W-:Y:S01]  /*0750*/  VIADD R19, R17.reuse, 0x2 ;  /* 0x0000000211137836 */ /* 0x040fe20000000000 */
[----:B------:R-:W-:Y:S01]  /*0760*/  I2FP.F32.U32 R14, R14 ;  /* 0x0000000e000e7245 */ /* 0x000fe20000201000 */
[----:B------:R-:W-:Y:S01]  /*0770*/  VIADD R21, R17, 0x3 ;  /* 0x0000000311157836 */ /* 0x000fe20000000000 */
[----:B------:R-:W-:Y:S01]  /*0780*/  IADD3 R16, PT, PT, R10, R17, R16 ;  /* 0x000000110a107210 */ /* 0x000fe20007ffe010 */
[--C-:B------:R-:W-:Y:S01]  /*0790*/  IMAD R19, R19, R19, R10.reuse ;  /* 0x0000001313137224 */ /* 0x100fe200078e020a */
[----:B------:R-:W-:Y:S01]  /*07a0*/  FSETP.GTU.AND P1, PT, R14, R3, PT ;  /* 0x000000030e00720b */ /* 0x000fe20003f2c000 */
[----:B------:R-:W-:-:S02]  /*07b0*/  IMAD R21, R21, R21, R10 ;  /* 0x0000001515157224 */ /* 0x000fc400078e020a */
[----:B------:R-:W-:Y:S01]  /*07c0*/  VIADD R16, R16, 0x1 ;  /* 0x0000000110107836 */ /* 0x000fe20000000000 */
[----:B------:R-:W-:Y:S01]  /*07d0*/  I2FP.F32.U32 R18, R19 ;  /* 0x0000001300127245 */ /* 0x000fe20000201000 */
[----:B------:R-:W-:Y:S01]  /*07e0*/  IMAD.IADD R14, R12, 0x1, R17 ;  /* 0x000000010c0e7824 */ /* 0x000fe200078e0211 */
[----:B------:R-:W-:Y:S02]  /*07f0*/  I2FP.F32.U32 R20, R21 ;  /* 0x0000001500147245 */ /* 0x000fe40000201000 */
[----:B------:R-:W-:Y:S02]  /*0800*/  I2FP.F32.U32 R16, R16 ;  /* 0x0000001000107245 */ /* 0x000fe40000201000 */
[-C--:B------:R-:W-:Y:S02]  /*0810*/  FSETP.GTU.AND P3, PT, R18, R3.reuse, PT ;  /* 0x000000031200720b */ /* 0x080fe40003f6c000 */
[-C--:B------:R-:W-:Y:S02]  /*0820*/  FSETP.GTU.AND P4, PT, R20, R3.reuse, PT ;  /* 0x000000031400720b */ /* 0x080fe40003f8c000 */
[----:B------:R-:W-:-:S02]  /*0830*/  FSETP.GTU.AND P2, PT, R16, R3, PT ;  /* 0x000000031000720b */ /* 0x000fc40003f4c000 */
[----:B------:R-:W-:Y:S01]  /*0840*/  LEA R14, R14, UR4, 0x2 ;  /* 0x000000040e0e7c11 */ /* 0x000fe2000f8e10ff */
[----:B------:R-:W-:Y:S10]  /*0850*/  @P1 BRA `(.L_x_4) ;  /* 0x0000000000301947 */ /* 0x000ff40003800000 */
[----:B------:R-:W1:Y:S01]  /*0860*/  LDS R16, [R14] ;  /* 0x000000000e107984 */ /* 0x000e620000000800 */
[----:B------:R-:W-:Y:S01]  /*0870*/  FADD R2, R2, 1 ;  /* 0x3f80000002027421 */ /* 0x000fe20000000000 */
[----:B-1----:R-:W1:Y:S01]  /*0880*/  I2F.U8 R18, R16 ;  /* 0x0000001000127306 */ /* 0x002e620000001000 */
[--C-:B------:R-:W-:Y:S02]  /*0890*/  SHF.R.U32.HI R19, RZ, 0x8, R16.reuse ;  /* 0x00000008ff137819 */ /* 0x100fe40000011610 */
[----:B------:R-:W-:Y:S02]  /*08a0*/  SHF.R.U32.HI R20, RZ, 0x10, R16 ;  /* 0x00000010ff147819 */ /* 0x000fe40000011610 */
[----:B------:R-:W-:Y:S02]  /*08b0*/  LOP3.LUT R19, R19, 0xff, RZ, 0xc0, !PT ;  /* 0x000000ff13137812 */ /* 0x000fe400078ec0ff */
[----:B------:R-:W-:Y:S02]  /*08c0*/  LOP3.LUT R22, R20, 0xff, RZ, 0xc0, !PT ;  /* 0x000000ff14167812 */ /* 0x000fe400078ec0ff */
[----:B------:R-:W-:-:S02]  /*08d0*/  I2FP.F32.U32 R20, R19 ;  /* 0x0000001300147245 */ /* 0x000fc40000201000 */
[----:B------:R-:W-:-:S03]  /*08e0*/  I2FP.F32.U32 R22, R22 ;  /* 0x0000001600167245 */ /* 0x000fc60000201000 */
[----:B------:R-:W-:Y:S01]  /*08f0*/  FADD R5, R5, R20 ;  /* 0x0000001405057221 */ /* 0x000fe20000000000 */
[----:B-1----:R-:W-:Y:S01]  /*0900*/  FADD R11, R11, R18 ;  /* 0x000000120b0b7221 */ /* 0x002fe20000000000 */
[----:B------:R-:W-:-:S07]  /*0910*/  FADD R9, R9, R22 ;  /* 0x0000001609097221 */ /* 0x000fce0000000000 */
.L_x_4:
[----:B------:R-:W-:Y:S05]  /*0920*/  @P2 BRA `(.L_x_5) ;  /* 0x0000000000302947 */ /* 0x000fea0003800000 */
[----:B------:R-:W1:Y:S01]  /*0930*/  LDS R16, [R14+0x4] ;  /* 0x000004000e107984 */ /* 0x000e620000000800 */
        /* <DEDUP_REMOVED lines=11> */
.L_x_5:
        /* <DEDUP_REMOVED lines=13> */
.L_x_6:
        /* <DEDUP_REMOVED lines=13> */
.L_x_7:
[----:B------:R-:W-:Y:S01]  /*0b90*/  VIADD R17, R17, 0x4 ;  /* 0x0000000411117836 */ /* 0x000fe20000000000 */
[----:B0-----:R-:W-:-:S04]  /*0ba0*/  UMOV UR9, UR5 ;  /* 0x0000000500097c82 */ /* 0x001fc80008000000 */
[----:B------:R-:W-:-:S04]  /*0bb0*/  IADD3 R19, PT, PT, R17, UR9, RZ ;  /* 0x0000000911137c10 */ /* 0x000fc8000fffe0ff */
[----:B------:R-:W-:-:S13]  /*0bc0*/  ISETP.NE.AND P1, PT, R19, R4, PT ;  /* 0x000000041300720c */ /* 0x000fda0003f25270 */
[----:B------:R-:W-:Y:S05]  /*0bd0*/  @P1 BRA `(.L_x_8) ;  /* 0xfffffff800d41947 */ /* 0x000fea000383ffff */
.L_x_3:
[----:B------:R-:W-:-:S09]  /*0be0*/  ULOP3.LUT UP0, URZ, UR9, 0x1, URZ, 0xc0, !UPT ;  /* 0x0000000109ff7892 */ /* 0x000fd2000f80c0ff */
[----:B------:R-:W-:Y:S05]  /*0bf0*/  BRA.U !UP0, `(.L_x_9) ;  /* 0x0000000108947547 */ /* 0x000fea000b800000 */
[----:B------:R-:W-:-:S05]  /*0c00*/  IMAD R14, R17, R17, R17 ;  /* 0x00000011110e7224 */ /* 0x000fca00078e0211 */
[-C--:B------:R-:W-:Y:S01]  /*0c10*/  IADD3 R16, PT, PT, R10, R17.reuse, R14 ;  /* 0x000000110a107210 */ /* 0x080fe20007ffe00e */
[----:B------:R-:W-:-:S04]  /*0c20*/  IMAD R14, R17, R17, R10 ;  /* 0x00000011110e7224 */ /* 0x000fc800078e020a */
[----:B------:R-:W-:Y:S01]  /*0c30*/  VIADD R16, R16, 0x1 ;  /* 0x0000000110107836 */ /* 0x000fe20000000000 */
[----:B------:R-:W-:-:S04]  /*0c40*/  I2FP.F32.U32 R14, R14 ;  /* 0x0000000e000e7245 */ /* 0x000fc80000201000 */
[----:B------:R-:W-:Y:S01]  /*0c50*/  FSETP.GTU.AND P1, PT, R14, R3, PT ;  /* 0x000000030e00720b */ /* 0x000fe20003f2c000 */
[----:B------:R-:W-:Y:S01]  /*0c60*/  IMAD.IADD R14, R12, 0x1, R17 ;  /* 0x000000010c0e7824 */ /* 0x000fe200078e0211 */
[----:B------:R-:W-:-:S04]  /*0c70*/  I2FP.F32.U32 R16, R16 ;  /* 0x0000001000107245 */ /* 0x000fc80000201000 */
[----:B------:R-:W-:Y:S02]  /*0c80*/  FSETP.GTU.AND P2, PT, R16, R3, PT ;  /* 0x000000031000720b */ /* 0x000fe40003f4c000 */
[----:B------:R-:W-:-:S05]  /*0c90*/  LEA R21, R14, UR4, 0x2 ;  /* 0x000000040e157c11 */ /* 0x000fca000f8e10ff */
[----:B------:R-:W-:Y:S06]  /*0ca0*/  @P1 BRA `(.L_x_10) ;  /* 0x0000000000301947 */ /* 0x000fec0003800000 */
[----:B------:R-:W0:Y:S01]  /*0cb0*/  LDS R14, [R21] ;  /* 0x00000000150e7984 */ /* 0x000e220000000800 */
[----:B------:R-:W-:Y:S01]  /*0cc0*/  FADD R2, R2, 1 ;  /* 0x3f80000002027421 */ /* 0x000fe20000000000 */
[----:B0-----:R-:W0:Y:S01]  /*0cd0*/  I2F.U8 R16, R14 ;  /* 0x0000000e00107306 */ /* 0x001e220000001000 */
[--C-:B------:R-:W-:Y:S02]  /*0ce0*/  SHF.R.U32.HI R18, RZ, 0x8, R14.reuse ;  /* 0x00000008ff127819 */ /* 0x100fe4000001160e */
[----:B------:R-:W-:Y:S02]  /*0cf0*/  SHF.R.U32.HI R19, RZ, 0x10, R14 ;  /* 0x00000010ff137819 */ /* 0x000fe4000001160e */
[----:B------:R-:W-:Y:S02]  /*0d00*/  LOP3.LUT R18, R18, 0xff, RZ, 0xc0, !PT ;  /* 0x000000ff12127812 */ /* 0x000fe400078ec0ff */
[----:B------:R-:W-:Y:S02]  /*0d10*/  LOP3.LUT R19, R19, 0xff, RZ, 0xc0, !PT ;  /* 0x000000ff13137812 */ /* 0x000fe400078ec0ff */
[----:B------:R-:W-:-:S02]  /*0d20*/  I2FP.F32.U32 R18, R18 ;  /* 0x0000001200127245 */ /* 0x000fc40000201000 */
[----:B------:R-:W-:-:S03]  /*0d30*/  I2FP.F32.U32 R20, R19 ;  /* 0x0000001300147245 */ /* 0x000fc60000201000 */
[----:B------:R-:W-:Y:S01]  /*0d40*/  FADD R5, R5, R18 ;  /* 0x0000001205057221 */ /* 0x000fe20000000000 */
[----:B0-----:R-:W-:Y:S01]  /*0d50*/  FADD R11, R11, R16 ;  /* 0x000000100b0b7221 */ /* 0x001fe20000000000 */
[----:B------:R-:W-:-:S07]  /*0d60*/  FADD R9, R9, R20 ;  /* 0x0000001409097221 */ /* 0x000fce0000000000 */
.L_x_10:
[----:B------:R-:W-:Y:S05]  /*0d70*/  @P2 BRA `(.L_x_11) ;  /* 0x0000000000302947 */ /* 0x000fea0003800000 */
[----:B------:R-:W0:Y:S01]  /*0d80*/  LDS R14, [R21+0x4] ;  /* 0x00000400150e7984 */ /* 0x000e220000000800 */
        /* <DEDUP_REMOVED lines=11> */
.L_x_11:
[----:B------:R-:W-:-:S07]  /*0e40*/  VIADD R17, R17, 0x2 ;  /* 0x0000000211117836 */ /* 0x000fce0000000000 */
.L_x_9:
[----:B------:R-:W-:-:S05]  /*0e50*/  IMAD R10, R17, R17, R10 ;  /* 0x00000011110a7224 */ /* 0x000fca00078e020a */
[----:B------:R-:W-:-:S04]  /*0e60*/  I2FP.F32.U32 R10, R10 ;  /* 0x0000000a000a7245 */ /* 0x000fc80000201000 */
[----:B------:R-:W-:Y:S01]  /*0e70*/  FSETP.GTU.AND P1, PT, R10, R3, PT ;  /* 0x000000030a00720b */ /* 0x000fe20003f2c000 */
[----:B------:R-:W-:-:S12]  /*0e80*/  IMAD.IADD R10, R12, 0x1, R17 ;  /* 0x000000010c0a7824 */ /* 0x000fd800078e0211 */
[----:B------:R-:W-:Y:S05]  /*0e90*/  @P1 BRA `(.L_x_12) ;  /* 0x0000000000341947 */ /* 0x000fea0003800000 */
[----:B------:R-:W-:Y:S01]  /*0ea0*/  LEA R10, R10, UR4, 0x2 ;  /* 0x000000040a0a7c11 */ /* 0x000fe2000f8e10ff */
[----:B------:R-:W-:-:S05]  /*0eb0*/  FADD R2, R2, 1 ;  /* 0x3f80000002027421 */ /* 0x000fca0000000000 */
[----:B------:R-:W0:Y:S02]  /*0ec0*/  LDS R10, [R10] ;  /* 0x000000000a0a7984 */ /* 0x000e240000000800 */
        /* <DEDUP_REMOVED lines=10> */
.L_x_12:
[----:B------:R-:W-:Y:S05]  /*0f70*/  @P0 BRA `(.L_x_13) ;  /* 0xfffffff400c00947 */ /* 0x000fea000383ffff */
.L_x_2:
[----:B------:R-:W2:Y:S01]  /*0f80*/  MUFU.RCP R3, R2 ;  /* 0x0000000200037308 */ /* 0x000ea20000001000 */
[----:B------:R-:W-:Y:S07]  /*0f90*/  BSSY.RECONVERGENT B0, `(.L_x_14) ;  /* 0x000000d000007945 */ /* 0x000fee0003800200 */
[----:B------:R-:W3:Y:S01]  /*0fa0*/  FCHK P0, R11, R2 ;  /* 0x000000020b007302 */ /* 0x000ee20000000000 */
[----:B--2---:R-:W-:-:S04]  /*0fb0*/  FFMA R0, R3, -R2, 1 ;  /* 0x3f80000003007423 */ /* 0x004fc80000000802 */
[----:B------:R-:W-:-:S04]  /*0fc0*/  FFMA R0, R3, R0, R3 ;  /* 0x0000000003007223 */ /* 0x000fc80000000003 */
[----:B------:R-:W-:-:S04]  /*0fd0*/  FFMA R4, R0, R11, RZ ;  /* 0x0000000b00047223 */ /* 0x000fc800000000ff */
[----:B------:R-:W-:-:S04]  /*0fe0*/  FFMA R3, R4, -R2, R11 ;  /* 0x8000000204037223 */ /* 0x000fc8000000000b */
[----:B------:R-:W-:Y:S01]  /*0ff0*/  FFMA R4, R0, R3, R4 ;  /* 0x0000000300047223 */ /* 0x000fe20000000004 */
[----:B---3--:R-:W-:Y:S06]  /*1000*/  @!P0 BRA `(.L_x_15) ;  /* 0x0000000000148947 */ /* 0x008fec0003800000 */
[----:B------:R-:W-:Y:S01]  /*1010*/  IMAD.MOV.U32 R0, RZ, RZ, R11 ;  /* 0x000000ffff007224 */ /* 0x000fe200078e000b */
[----:B01----:R-:W-:Y:S01]  /*1020*/  MOV R10, 0x1050 ;  /* 0x00001050000a7802 */ /* 0x003fe20000000f00 */
[----:B------:R-:W-:-:S07]  /*1030*/  IMAD.MOV.U32 R3, RZ, RZ, R2 ;  /* 0x000000ffff037224 */ /* 0x000fce00078e0002 */
[----:B------:R-:W-:Y:S05]  /*1040*/  CALL.REL.NOINC `($__internal_0_$__cuda_sm3x_div_rn_noftz_f32_slowpath) ;  /* 0x0000000000d07944 */ /* 0x000fea0003c00000 */
[----:B------:R-:W-:-:S07]  /*1050*/  MOV R4, R0 ;  /* 0x0000000000047202 */ /* 0x000fce0000000f00 */
.L_x_15:
[----:B------:R-:W-:Y:S05]  /*1060*/  BSYNC.RECONVERGENT B0 ;  /* 0x0000000000007941 */ /* 0x000fea0003800200 */
.L_x_14:
        /* <DEDUP_REMOVED lines=13> */
[----:B------:R-:W-:-:S07]  /*1140*/  IMAD.MOV.U32 R8, RZ, RZ, R0 ;  /* 0x000000ffff087224 */ /* 0x000fce00078e0000 */
.L_x_17:
[----:B------:R-:W-:Y:S05]  /*1150*/  BSYNC.RECONVERGENT B0 ;  /* 0x0000000000007941 */ /* 0x000fea0003800200 */
.L_x_16:
[----:B------:R-:W2:Y:S01]  /*1160*/  MUFU.RCP R3, R2 ;  /* 0x0000000200037308 */ /* 0x000ea20000001000 */
[----:B------:R-:W-:Y:S07]  /*1170*/  BSSY.RECONVERGENT B0, `(.L_x_18) ;  /* 0x000000c000007945 */ /* 0x000fee0003800200 */
[----:B------:R-:W3:Y:S01]  /*1180*/  FCHK P0, R9, R2 ;  /* 0x0000000209007302 */ /* 0x000ee20000000000 */
[----:B--2---:R-:W-:-:S04]  /*1190*/  FFMA R0, R3, -R2, 1 ;  /* 0x3f80000003007423 */ /* 0x004fc80000000802 */
[----:B------:R-:W-:-:S04]  /*11a0*/  FFMA R0, R3, R0, R3 ;  /* 0x0000000003007223 */ /* 0x000fc80000000003 */
[----:B01----:R-:W-:-:S04]  /*11b0*/  FFMA R10, R0, R9, RZ ;  /* 0x00000009000a7223 */ /* 0x003fc800000000ff */
[----:B------:R-:W-:-:S04]  /*11c0*/  FFMA R3, R10, -R2, R9 ;  /* 0x800000020a037223 */ /* 0x000fc80000000009 */
[----:B------:R-:W-:Y:S01]  /*11d0*/  FFMA R0, R0, R3, R10 ;  /* 0x0000000300007223 */ /* 0x000fe2000000000a */
[----:B---3--:R-:W-:Y:S06]  /*11e0*/  @!P0 BRA `(.L_x_19) ;  /* 0x0000000000108947 */ /* 0x008fec0003800000 */
[----:B------:R-:W-:Y:S01]  /*11f0*/  IMAD.MOV.U32 R0, RZ, RZ, R9 ;  /* 0x000000ffff007224 */ /* 0x000fe200078e0009 */
[----:B------:R-:W-:Y:S01]  /*1200*/  MOV R10, 0x1230 ;  /* 0x00001230000a7802 */ /* 0x000fe20000000f00 */
[----:B------:R-:W-:-:S07]  /*1210*/  IMAD.MOV.U32 R3, RZ, RZ, R2 ;  /* 0x000000ffff037224 */ /* 0x000fce00078e0002 */
[----:B------:R-:W-:Y:S05]  /*1220*/  CALL.REL.NOINC `($__internal_0_$__cuda_sm3x_div_rn_noftz_f32_slowpath) ;  /* 0x0000000000587944 */ /* 0x000fea0003c00000 */
.L_x_19:
[----:B------:R-:W-:Y:S05]  /*1230*/  BSYNC.RECONVERGENT B0 ;  /* 0x0000000000007941 */ /* 0x000fea0003800200 */
.L_x_18:
[----:B------:R-:W0:Y:S01]  /*1240*/  F2I.TRUNC.NTZ R0, R0 ;  /* 0x0000000000007305 */ /* 0x000e22000020f100 */
[----:B------:R-:W1:Y:S07]  /*1250*/  LDCU UR4, c[0x0][0x390] ;  /* 0x00007200ff0477ac */ /* 0x000e6e0008000800 */
[----:B------:R-:W2:Y:S01]  /*1260*/  F2I.TRUNC.NTZ R8, R8 ;  /* 0x0000000800087305 */ /* 0x000ea2000020f100 */
[----:B0-----:R-:W-:-:S07]  /*1270*/  VIMNMX.RELU R2, PT, PT, R0, 0xff, PT ;  /* 0x000000ff00027848 */ /* 0x001fce0003fe1100 */
[----:B------:R-:W0:Y:S01]  /*1280*/  F2I.TRUNC.NTZ R4, R4 ;  /* 0x0000000400047305 */ /* 0x000e22000020f100 */
[----:B------:R-:W-:Y:S01]  /*1290*/  I2FP.F32.U32 R10, R2 ;  /* 0x00000002000a7245 */ /* 0x000fe20000201000 */
[----:B-1----:R-:W-:Y:S01]  /*12a0*/  IMAD R11, R7, UR4, R6 ;  /* 0x00000004070b7c24 */ /* 0x002fe2000f8e0206 */
[----:B------:R-:W1:Y:S01]  /*12b0*/  LDC.64 R2, c[0x0][0x388] ;  /* 0x0000e200ff027b82 */ /* 0x000e620000000a00 */
[----:B--2---:R-:W-:-:S04]  /*12c0*/  VIMNMX.RELU R5, PT, PT, R8, 0xff, PT ;  /* 0x000000ff08057848 */ /* 0x004fc80003fe1100 */
[----:B------:R-:W2:Y:S01]  /*12d0*/  F2I.TRUNC.NTZ R10, R10 ;  /* 0x0000000a000a7305 */ /* 0x000ea2000020f100 */
[----:B------:R-:W-:Y:S02]  /*12e0*/  I2FP.F32.U32 R9, R5 ;  /* 0x0000000500097245 */ /* 0x000fe40000201000 */
[----:B0-----:R-:W-:-:S05]  /*12f0*/  VIMNMX.RELU R5, PT, PT, R4, 0xff, PT ;  /* 0x000000ff04057848 */ /* 0x001fca0003fe1100 */
[----:B------:R-:W0:Y:S01]  /*1300*/  F2I.TRUNC.NTZ R9, R9 ;  /* 0x0000000900097305 */ /* 0x000e22000020f100 */
[----:B------:R-:W-:Y:S01]  /*1310*/  I2FP.F32.U32 R5, R5 ;  /* 0x0000000500057245 */ /* 0x000fe20000201000 */
[----:B--2---:R-:W-:-:S06]  /*1320*/  IMAD.U32 R0, R10, 0x10000, RZ ;  /* 0x000100000a007824 */ /* 0x004fcc00078e00ff */
[----:B------:R-:W2:Y:S01]  /*1330*/  F2I.TRUNC.NTZ R5, R5 ;  /* 0x0000000500057305 */ /* 0x000ea2000020f100 */
[----:B-1----:R-:W-:Y:S01]  /*1340*/  IMAD.WIDE R2, R11, 0x4, R2 ;  /* 0x000000040b027825 */ /* 0x002fe200078e0202 */
[----:B0-----:R-:W-:-:S04]  /*1350*/  SHF.L.U32 R7, R9, 0x8, RZ ;  /* 0x0000000809077819 */ /* 0x001fc800000006ff */
[----:B--2---:R-:W-:-:S05]  /*1360*/  LOP3.LUT R7, R0, R7, R5, 0xfe, !PT ;  /* 0x0000000700077212 */ /* 0x004fca00078efe05 */
[----:B------:R-:W-:Y:S01]  /*1370*/  STG.E desc[UR6][R2.64], R7 ;  /* 0x0000000702007986 */ /* 0x000fe2000c101906 */
[----:B------:R-:W-:Y:S05]  /*1380*/  EXIT ;  /* 0x000000000000794d */ /* 0x000fea0003800000 */
        .weak           $__internal_0_$__cuda_sm3x_div_rn_noftz_f32_slowpath
        .type           $__internal_0_$__cuda_sm3x_div_rn_noftz_f32_slowpath,@function
        .size           $__internal_0_$__cuda_sm3x_div_rn_noftz_f32_slowpath,(.L_x_32 - $__internal_0_$__cuda_sm3x_div_rn_noftz_f32_slowpath)
$__internal_0_$__cuda_sm3x_div_rn_noftz_f32_slowpath:
[----:B------:R-:W-:Y:S01]  /*1390*/  SHF.R.U32.HI R12, RZ, 0x17, R3 ;  /* 0x00000017ff0c7819 */ /* 0x000fe20000011603 */
[----:B------:R-:W-:Y:S01]  /*13a0*/  BSSY.RECONVERGENT B1, `(.L_x_20) ;  /* 0x0000062000017945 */ /* 0x000fe20003800200 */
[----:B------:R-:W-:Y:S02]  /*13b0*/  SHF.R.U32.HI R11, RZ, 0x17, R0 ;  /* 0x00000017ff0b7819 */ /* 0x000fe40000011600 */
[----:B------:R-:W-:Y:S02]  /*13c0*/  LOP3.LUT R12, R12, 0xff, RZ, 0xc0, !PT ;  /* 0x000000ff0c0c7812 */ /* 0x000fe400078ec0ff */
[----:B------:R-:W-:-:S03]  /*13d0*/  LOP3.LUT R16, R11, 0xff, RZ, 0xc0, !PT ;  /* 0x000000ff0b107812 */ /* 0x000fc600078ec0ff */
[----:B------:R-:W-:Y:S02]  /*13e0*/  VIADD R14, R12, 0xffffffff ;  /* 0xffffffff0c0e7836 */ /* 0x000fe40000000000 */
[----:B------:R-:W-:-:S03]  /*13f0*/  VIADD R13, R16, 0xffffffff ;  /* 0xffffffff100d7836 */ /* 0x000fc60000000000 */
[----:B------:R-:W-:-:S04]  /*1400*/  ISETP.GT.U32.AND P0, PT, R14, 0xfd, PT ;  /* 0x000000fd0e00780c */ /* 0x000fc80003f04070 */
[----:B------:R-:W-:-:S13]  /*1410*/  ISETP.GT.U32.OR P0, PT, R13, 0xfd, P0 ;  /* 0x000000fd0d00780c */ /* 0x000fda0000704470 */
[----:B------:R-:W-:Y:S01]  /*1420*/  @!P0 IMAD.MOV.U32 R11, RZ, RZ, RZ ;  /* 0x000000ffff0b8224 */ /* 0x000fe200078e00ff */
[----:B------:R-:W-:Y:S06]  /*1430*/  @!P0 BRA `(.L_x_21) ;  /* 0x00000000005c8947 */ /* 0x000fec0003800000 */
[----:B------:R-:W-:Y:S02]  /*1440*/  FSETP.GTU.FTZ.AND P0, PT, |R0|, +INF , PT ;  /* 0x7f8000000000780b */ /* 0x000fe40003f1c200 */
[----:B------:R-:W-:-:S04]  /*1450*/  FSETP.GTU.FTZ.AND P1, PT, |R3|, +INF , PT ;  /* 0x7f8000000300780b */ /* 0x000fc80003f3c200 */
[----:B------:R-:W-:-:S13]  /*1460*/  PLOP3.LUT P0, PT, P0, P1, PT, 0xf8, 0x8f ;  /* 0x00000000008f781c */ /* 0x000fda0000703f70 */
[----:B------:R-:W-:Y:S05]  /*1470*/  @P0 BRA `(.L_x_22) ;  /* 0x00000004004c0947 */ /* 0x000fea0003800000 */
[----:B------:R-:W-:-:S13]  /*1480*/  LOP3.LUT P0, RZ, R3, 0x7fffffff, R0, 0xc8, !PT ;  /* 0x7fffffff03ff7812 */ /* 0x000fda000780c800 */
[----:B------:R-:W-:Y:S05]  /*1490*/  @!P0 BRA `(.L_x_23) ;  /* 0x00000004003c8947 */ /* 0x000fea0003800000 */
[C---:B------:R-:W-:Y:S02]  /*14a0*/  FSETP.NEU.FTZ.AND P1, PT, |R0|.reuse, +INF , PT ;  /* 0x7f8000000000780b */ /* 0x040fe40003f3d200 */
[----:B------:R-:W-:Y:S02]  /*14b0*/  FSETP.NEU.FTZ.AND P2, PT, |R3|, +INF , PT ;  /* 0x7f8000000300780b */ /* 0x000fe40003f5d200 */
[----:B------:R-:W-:-:S11]  /*14c0*/  FSETP.NEU.FTZ.AND P0, PT, |R0|, +INF , PT ;  /* 0x7f8000000000780b */ /* 0x000fd60003f1d200 */
[----:B------:R-:W-:Y:S05]  /*14d0*/  @!P2 BRA !P1, `(.L_x_23) ;  /* 0x00000004002ca947 */ /* 0x000fea0004800000 */
[----:B------:R-:W-:-:S04]  /*14e0*/  LOP3.LUT P1, RZ, R0, 0x7fffffff, RZ, 0xc0, !PT ;  /* 0x7fffffff00ff7812 */ /* 0x000fc8000782c0ff */
[----:B------:R-:W-:-:S13]  /*14f0*/  PLOP3.LUT P1, PT, P2, P1, PT, 0x2f, 0xf2 ;  /* 0x0000000000f2781c */ /* 0x000fda0001722577 */
[----:B------:R-:W-:Y:S05]  /*1500*/  @P1 BRA `(.L_x_24) ;  /* 0x0000000400181947 */ /* 0x000fea0003800000 */
[----:B------:R-:W-:-:S04]  /*1510*/  LOP3.LUT P1, RZ, R3, 0x7fffffff, RZ, 0xc0, !PT ;  /* 0x7fffffff03ff7812 */ /* 0x000fc8000782c0ff */
[----:B------:R-:W-:-:S13]  /*1520*/  PLOP3.LUT P0, PT, P0, P1, PT, 0x2f, 0xf2 ;  /* 0x0000000000f2781c */ /* 0x000fda0000702577 */
[----:B------:R-:W-:Y:S05]  /*1530*/  @P0 BRA `(.L_x_25) ;  /* 0x0000000400000947 */ /* 0x000fea0003800000 */
[----:B------:R-:W-:Y:S02]  /*1540*/  ISETP.GE.AND P0, PT, R13, RZ, PT ;  /* 0x000000ff0d00720c */ /* 0x000fe40003f06270 */
[----:B------:R-:W-:-:S11]  /*1550*/  ISETP.GE.AND P1, PT, R14, RZ, PT ;  /* 0x000000ff0e00720c */ /* 0x000fd60003f26270 */
[----:B------:R-:W-:Y:S02]  /*1560*/  @P0 IMAD.MOV.U32 R11, RZ, RZ, RZ ;  /* 0x000000ffff0b0224 */ /* 0x000fe400078e00ff */
[----:B------:R-:W-:Y:S01]  /*1570*/  @!P0 FFMA R0, R0, 1.84467440737095516160e+19, RZ ;  /* 0x5f80000000008823 */ /* 0x000fe200000000ff */
[----:B------:R-:W-:Y:S02]  /*1580*/  @!P0 IMAD.MOV.U32 R11, RZ, RZ, -0x40 ;  /* 0xffffffc0ff0b8424 */ /* 0x000fe400078e00ff */
[----:B------:R-:W-:-:S03]  /*1590*/  @!P1 FFMA R3, R3, 1.84467440737095516160e+19, RZ ;  /* 0x5f80000003039823 */ /* 0x000fc600000000ff */
[----:B------:R-:W-:-:S07]  /*15a0*/  @!P1 IADD3 R11, PT, PT, R11, 0x40, RZ ;  /* 0x000000400b0b9810 */ /* 0x000fce0007ffe0ff */
.L_x_21:
[----:B------:R-:W-:Y:S01]  /*15b0*/  LEA R14, R12, 0xc0800000, 0x17 ;  /* 0xc08000000c0e7811 */ /* 0x000fe200078eb8ff */
[----:B------:R-:W-:Y:S04]  /*15c0*/  BSSY.RECONVERGENT B2, `(.L_x_26) ;  /* 0x0000036000027945 */ /* 0x000fe80003800200 */
[----:B------:R-:W-:Y:S02]  /*15d0*/  IMAD.IADD R14, R3, 0x1, -R14 ;  /* 0x00000001030e7824 */ /* 0x000fe400078e0a0e */
[----:B------:R-:W-:Y:S02]  /*15e0*/  VIADD R3, R16, 0xffffff81 ;  /* 0xffffff8110037836 */ /* 0x000fe40000000000 */
[----:B------:R-:W0:Y:S01]  /*15f0*/  MUFU.RCP R13, R14 ;  /* 0x0000000e000d7308 */ /* 0x000e220000001000 */
[----:B------:R-:W-:Y:S01]  /*1600*/  FADD.FTZ R15, -R14, -RZ ;  /* 0x800000ff0e0f7221 */ /* 0x000fe20000010100 */
[C---:B------:R-:W-:Y:S01]  /*1610*/  IMAD R0, R3.reuse, -0x800000, R0 ;  /* 0xff80000003007824 */ /* 0x040fe200078e0200 */
[----:B------:R-:W-:-:S05]  /*1620*/  IADD3 R12, PT, PT, R3, 0x7f, -R12 ;  /* 0x0000007f030c7810 */ /* 0x000fca0007ffe80c */
[----:B------:R-:W-:Y:S02]  /*1630*/  IMAD.IADD R12, R12, 0x1, R11 ;  /* 0x000000010c0c7824 */ /* 0x000fe400078e020b */
[----:B0-----:R-:W-:-:S04]  /*1640*/  FFMA R16, R13, R15, 1 ;  /* 0x3f8000000d107423 */ /* 0x001fc8000000000f */
[----:B------:R-:W-:-:S04]  /*1650*/  FFMA R18, R13, R16, R13 ;  /* 0x000000100d127223 */ /* 0x000fc8000000000d */
[----:B------:R-:W-:-:S04]  /*1660*/  FFMA R13, R0, R18, RZ ;  /* 0x00000012000d7223 */ /* 0x000fc800000000ff */
[----:B------:R-:W-:-:S04]  /*1670*/  FFMA R16, R15, R13, R0 ;  /* 0x0000000d0f107223 */ /* 0x000fc80000000000 */
[----:B------:R-:W-:-:S04]  /*1680*/  FFMA R13, R18, R16, R13 ;  /* 0x00000010120d7223 */ /* 0x000fc8000000000d */
[----:B------:R-:W-:-:S04]  /*1690*/  FFMA R16, R15, R13, R0 ;  /* 0x0000000d0f107223 */ /* 0x000fc80000000000 */
[----:B------:R-:W-:-:S05]  /*16a0*/  FFMA R0, R18, R16, R13 ;  /* 0x0000001012007223 */ /* 0x000fca000000000d */
[----:B------:R-:W-:-:S04]  /*16b0*/  SHF.R.U32.HI R3, RZ, 0x17, R0 ;  /* 0x00000017ff037819 */ /* 0x000fc80000011600 */
[----:B------:R-:W-:-:S05]  /*16c0*/  LOP3.LUT R3, R3, 0xff, RZ, 0xc0, !PT ;  /* 0x000000ff03037812 */ /* 0x000fca00078ec0ff */
[----:B------:R-:W-:-:S04]  /*16d0*/  IMAD.IADD R15, R3, 0x1, R12 ;  /* 0x00000001030f7824 */ /* 0x000fc800078e020c */
[----:B------:R-:W-:-:S05]  /*16e0*/  VIADD R3, R15, 0xffffffff ;  /* 0xffffffff0f037836 */ /* 0x000fca0000000000 */
[----:B------:R-:W-:-:S13]  /*16f0*/  ISETP.GE.U32.AND P0, PT, R3, 0xfe, PT ;  /* 0x000000fe0300780c */ /* 0x000fda0003f06070 */
[----:B------:R-:W-:Y:S05]  /*1700*/  @!P0 BRA `(.L_x_27) ;  /* 0x0000000000808947 */ /* 0x000fea0003800000 */
[----:B------:R-:W-:-:S13]  /*1710*/  ISETP.GT.AND P0, PT, R15, 0xfe, PT ;  /* 0x000000fe0f00780c */ /* 0x000fda0003f04270 */
[----:B------:R-:W-:Y:S05]  /*1720*/  @P0 BRA `(.L_x_28) ;  /* 0x00000000006c0947 */ /* 0x000fea0003800000 */
[----:B------:R-:W-:-:S13]  /*1730*/  ISETP.GE.AND P0, PT, R15, 0x1, PT ;  /* 0x000000010f00780c */ /* 0x000fda0003f06270 */
[----:B------:R-:W-:Y:S05]  /*1740*/  @P0 BRA `(.L_x_29) ;  /* 0x0000000000740947 */ /* 0x000fea0003800000 */
[----:B------:R-:W-:Y:S02]  /*1750*/  ISETP.GE.AND P0, PT, R15, -0x18, PT ;  /* 0xffffffe80f00780c */ /* 0x000fe40003f06270 */
[----:B------:R-:W-:-:S11]  /*1760*/  LOP3.LUT R0, R0, 0x80000000, RZ, 0xc0, !PT ;  /* 0x8000000000007812 */ /* 0x000fd600078ec0ff */
[----:B------:R-:W-:Y:S05]  /*1770*/  @!P0 BRA `(.L_x_29) ;  /* 0x0000000000688947 */ /* 0x000fea0003800000 */
[CCC-:B------:R-:W-:Y:S01]  /*1780*/  FFMA.RZ R3, R18.reuse, R16.reuse, R13.reuse ;  /* 0x0000001012037223 */ /* 0x1c0fe2000000c00d */
[C---:B------:R-:W-:Y:S01]  /*1790*/  IADD3 R14, PT, PT, R15.reuse, 0x20, RZ ;  /* 0x000000200f0e7810 */ /* 0x040fe20007ffe0ff */
[CCC-:B------:R-:W-:Y:S01]  /*17a0*/  FFMA.RM R12, R18.reuse, R16.reuse, R13.reuse ;  /* 0x00000010120c7223 */ /* 0x1c0fe2000000400d */
[----:B------:R-:W-:Y:S02]  /*17b0*/  ISETP.NE.AND P2, PT, R15, RZ, PT ;  /* 0x000000ff0f00720c */ /* 0x000fe40003f45270 */
[----:B------:R-:W-:Y:S01]  /*17c0*/  LOP3.LUT R11, R3, 0x7fffff, RZ, 0xc0, !PT ;  /* 0x007fffff030b7812 */ /* 0x000fe200078ec0ff */
[----:B------:R-:W-:Y:S01]  /*17d0*/  FFMA.RP R3, R18, R16, R13 ;  /* 0x0000001012037223 */ /* 0x000fe2000000800d */
[----:B------:R-:W-:Y:S01]  /*17e0*/  IMAD.MOV R13, RZ, RZ, -R15 ;  /* 0x000000ffff0d7224 */ /* 0x000fe200078e0a0f */
[----:B------:R-:W-:Y:S02]  /*17f0*/  ISETP.NE.AND P1, PT, R15, RZ, PT ;  /* 0x000000ff0f00720c */ /* 0x000fe40003f25270 */
[----:B------:R-:W-:-:S02]  /*1800*/  LOP3.LUT R11, R11, 0x800000, RZ, 0xfc, !PT ;  /* 0x008000000b0b7812 */ /* 0x000fc400078efcff */
[----:B------:R-:W-:Y:S02]  /*1810*/  FSETP.NEU.FTZ.AND P0, PT, R3, R12, PT ;  /* 0x0000000c0300720b */ /* 0x000fe40003f1d000 */
[----:B------:R-:W-:Y:S02]  /*1820*/  SHF.L.U32 R14, R11, R14, RZ ;  /* 0x0000000e0b0e7219 */ /* 0x000fe400000006ff */
[----:B------:R-:W-:Y:S02]  /*1830*/  SEL R12, R13, RZ, P2 ;  /* 0x000000ff0d0c7207 */ /* 0x000fe40001000000 */
[----:B------:R-:W-:Y:S02]  /*1840*/  ISETP.NE.AND P1, PT, R14, RZ, P1 ;  /* 0x000000ff0e00720c */ /* 0x000fe40000f25270 */
[----:B------:R-:W-:Y:S02]  /*1850*/  SHF.R.U32.HI R12, RZ, R12, R11 ;  /* 0x0000000cff0c7219 */ /* 0x000fe4000001160b */
[----:B------:R-:W-:-:S02]  /*1860*/  PLOP3.LUT P0, PT, P0, P1, PT, 0xf8, 0x8f ;  /* 0x00000000008f781c */ /* 0x000fc40000703f70 */
[----:B------:R-:W-:Y:S02]  /*1870*/  SHF.R.U32.HI R14, RZ, 0x1, R12 ;  /* 0x00000001ff0e7819 */ /* 0x000fe4000001160c */
[----:B------:R-:W-:-:S04]  /*1880*/  SEL R3, RZ, 0x1, !P0 ;  /* 0x00000001ff037807 */ /* 0x000fc80004000000 */
[----:B------:R-:W-:-:S04]  /*1890*/  LOP3.LUT R3, R3, 0x1, R14, 0xf8, !PT ;  /* 0x0000000103037812 */ /* 0x000fc800078ef80e */
[----:B------:R-:W-:-:S05]  /*18a0*/  LOP3.LUT R3, R3, R12, RZ, 0xc0, !PT ;  /* 0x0000000c03037212 */ /* 0x000fca00078ec0ff */
[----:B------:R-:W-:-:S05]  /*18b0*/  IMAD.IADD R3, R14, 0x1, R3 ;  /* 0x000000010e037824 */ /* 0x000fca00078e0203 */
[----:B------:R-:W-:Y:S01]  /*18c0*/  LOP3.LUT R0, R3, R0, RZ, 0xfc, !PT ;  /* 0x0000000003007212 */ /* 0x000fe200078efcff */
[----:B------:R-:W-:Y:S06]  /*18d0*/  BRA `(.L_x_29) ;  /* 0x0000000000107947 */ /* 0x000fec0003800000 */
.L_x_28:
[----:B------:R-:W-:-:S04]  /*18e0*/  LOP3.LUT R0, R0, 0x80000000, RZ, 0xc0, !PT ;  /* 0x8000000000007812 */ /* 0x000fc800078ec0ff */
[----:B------:R-:W-:Y:S01]  /*18f0*/  LOP3.LUT R0, R0, 0x7f800000, RZ, 0xfc, !PT ;  /* 0x7f80000000007812 */ /* 0x000fe200078efcff */
[----:B------:R-:W-:Y:S06]  /*1900*/  BRA `(.L_x_29) ;  /* 0x0000000000047947 */ /* 0x000fec0003800000 */
.L_x_27:
[----:B------:R-:W-:-:S07]  /*1910*/  IMAD R0, R12, 0x800000, R0 ;  /* 0x008000000c007824 */ /* 0x000fce00078e0200 */
.L_x_29:
[----:B------:R-:W-:Y:S05]  /*1920*/  BSYNC.RECONVERGENT B2 ;  /* 0x0000000000027941 */ /* 0x000fea0003800200 */
.L_x_26:
[----:B------:R-:W-:Y:S05]  /*1930*/  BRA `(.L_x_30) ;  /* 0x0000000000207947 */ /* 0x000fea0003800000 */
.L_x_25:
[----:B------:R-:W-:-:S04]  /*1940*/  LOP3.LUT R0, R3, 0x80000000, R0, 0x48, !PT ;  /* 0x8000000003007812 */ /* 0x000fc800078e4800 */
[----:B------:R-:W-:Y:S01]  /*1950*/  LOP3.LUT R0, R0, 0x7f800000, RZ, 0xfc, !PT ;  /* 0x7f80000000007812 */ /* 0x000fe200078efcff */
[----:B------:R-:W-:Y:S06]  /*1960*/  BRA `(.L_x_30) ;  /* 0x0000000000147947 */ /* 0x000fec0003800000 */
.L_x_24:
[----:B------:R-:W-:Y:S01]  /*1970*/  LOP3.LUT R0, R3, 0x80000000, R0, 0x48, !PT ;  /* 0x8000000003007812 */ /* 0x000fe200078e4800 */
[----:B------:R-:W-:Y:S06]  /*1980*/  BRA `(.L_x_30) ;  /* 0x00000000000c7947 */ /* 0x000fec0003800000 */
.L_x_23:
[----:B------:R-:W0:Y:S01]  /*1990*/  MUFU.RSQ R0, -QNAN ;  /* 0xffc0000000007908 */ /* 0x000e220000001400 */
[----:B------:R-:W-:Y:S05]  /*19a0*/  BRA `(.L_x_30) ;  /* 0x0000000000047947 */ /* 0x000fea0003800000 */
.L_x_22:
[----:B------:R-:W-:-:S07]  /*19b0*/  FADD.FTZ R0, R0, R3 ;  /* 0x0000000300007221 */ /* 0x000fce0000010000 */
.L_x_30:
[----:B------:R-:W-:Y:S05]  /*19c0*/  BSYNC.RECONVERGENT B1 ;  /* 0x0000000000017941 */ /* 0x000fea0003800200 */
.L_x_20:
[----:B------:R-:W-:-:S04]  /*19d0*/  IMAD.MOV.U32 R11, RZ, RZ, 0x0 ;  /* 0x00000000ff0b7424 */ /* 0x000fc800078e00ff */
[----:B0-----:R-:W-:Y:S05]  /*19e0*/  RET.REL.NODEC R10 `(cudaProcess_k) ;  /* 0xffffffe40a847950 */ /* 0x001fea0003c3ffff */
.L_x_31:
[----:B------:R-:W-:-:S00]  /*19f0*/  BRA `(.L_x_31) ;  /* 0xfffffffc00fc7947 */ /* 0x000fc0000383ffff */
[----:B------:R-:W-:-:S00]  /*1a00*/  NOP ;  /* 0x0000000000007918 */ /* 0x000fc00000000000 */
[----:B------:R-:W-:-:S00]  /*1a10*/  NOP ;  /* 0x0000000000007918 */ /* 0x000fc00000000000 */
[----:B------:R-:W-:-:S00]  /*1a20*/  NOP ;  /* 0x0000000000007918 */ /* 0x000fc00000000000 */
[----:B------:R-:W-:-:S00]  /*1a30*/  NOP ;  /* 0x0000000000007918 */ /* 0x000fc00000000000 */
[----:B------:R-:W-:-:S00]  /*1a40*/  NOP ;  /* 0x0000000000007918 */ /* 0x000fc00000000000 */
[----:B------:R-:W-:-:S00]  /*1a50*/  NOP ;  /* 0x0000000000007918 */ /* 0x000fc00000000000 */
[----:B------:R-:W-:-:S00]  /*1a60*/  NOP ;  /* 0x0000000000007918 */ /* 0x000fc00000000000 */
[----:B------:R-:W-:-:S00]  /*1a70*/  NOP ;  /* 0x0000000000007918 */ /* 0x000fc00000000000 */
.L_x_32:


//--------------------- .nv.shared.cudaProcess_k  --------------------------
	.section	.nv.shared.cudaProcess_k,"aw",@nobits
	.sectionflags	@""
	.align	16
	.zero		1024


//--------------------- .nv.shared.reserved.0     --------------------------
	.section	.nv.shared.reserved.0,"aw",@nobits
	.weak		__nv_reservedSMEM_offset_0_alias
	.size		__nv_reservedSMEM_offset_0_alias, 0, 64
	.other		__nv_reservedSMEM_offset_0_alias,@"STO_CUDA_RESERVED_SHARED STV_DEFAULT"
__nv_reservedSMEM_offset_0_alias:
	.zero		0
	.zero		64


//--------------------- .nv.constant0.cudaProcess_k --------------------------
	.section	.nv.constant0.cudaProcess_k,"a",@progbits
	.sectionflags	@""
	.align	4
.nv.constant0.cudaProcess_k:
	.zero		936


//--------------------- SYMBOLS --------------------------

	.type		.nv.reservedSmem.offset0,@object
	.size		.nv.reservedSmem.offset0,0x4
	.type		.nv.reservedSmem.cap,@object
	.size		.nv.reservedSmem.cap,0x4
